	.headerflags	@"EF_CUDA_TEXMODE_UNIFIED EF_CUDA_64BIT_ADDRESS EF_CUDA_ACCELERATORS EF_CUDA_SM90 EF_CUDA_VIRTUAL_SM(EF_CUDA_SM90)"
	.elftype	@"ET_EXEC"


//--------------------- .nv.info                  --------------------------
	.section	.nv.info,"",@"SHT_CUDA_INFO"
	.align	4


	//----- nvinfo : EIATTR_REGCOUNT
	.align		4
        /*0000*/ 	.byte	0x04, 0x2f
        /*0002*/ 	.short	(.L_3 - .L_2)
	.align		4
.L_2:
        /*0004*/ 	.word	index@(triton_poi_fused__native_batch_norm_legit_no_training_convolution_relu_7)
        /*0008*/ 	.word	0x00000028


	//----- nvinfo : EIATTR_MIN_STACK_SIZE
	.align		4
.L_3:
        /*000c*/ 	.byte	0x04, 0x12
        /*000e*/ 	.short	(.L_5 - .L_4)
	.align		4
.L_4:
        /*0010*/ 	.word	index@(triton_poi_fused__native_batch_norm_legit_no_training_convolution_relu_7)
        /*0014*/ 	.word	0x00000000


	//----- nvinfo : EIATTR_FRAME_SIZE
	.align		4
.L_5:
        /*0018*/ 	.byte	0x04, 0x11
        /*001a*/ 	.short	(.L_7 - .L_6)
	.align		4
.L_6:
        /*001c*/ 	.word	index@(triton_poi_fused__native_batch_norm_legit_no_training_convolution_relu_7)
        /*0020*/ 	.word	0x00000000


	//----- nvinfo : EIATTR_MIN_STACK_SIZE
	.align		4
.L_7:
        /*0024*/ 	.byte	0x04, 0x12
        /*0026*/ 	.short	(.L_9 - .L_8)
	.align		4
.L_8:
        /*0028*/ 	.word	index@(triton_poi_fused__native_batch_norm_legit_no_training_convolution_relu_7)
        /*002c*/ 	.word	0x00000000
.L_9:


//--------------------- .nv.info.triton_poi_fused__native_batch_norm_legit_no_training_convolution_relu_7 --------------------------
	.section	.nv.info.triton_poi_fused__native_batch_norm_legit_no_training_convolution_relu_7,"",@"SHT_CUDA_INFO"
	.sectionflags	@""
	.align	4


	//----- nvinfo : EIATTR_CUDA_API_VERSION
	.align		4
        /*0000*/ 	.byte	0x04, 0x37
        /*0002*/ 	.short	(.L_11 - .L_10)
.L_10:
        /*0004*/ 	.word	0x0000007c


	//----- nvinfo : EIATTR_KPARAM_INFO
	.align		4
.L_11:
        /*0008*/ 	.byte	0x04, 0x17
        /*000a*/ 	.short	(.L_13 - .L_12)
.L_12:
        /*000c*/ 	.word	0x00000000
        /*0010*/ 	.short	0x0007
        /*0012*/ 	.short	0x0038
        /*0014*/ 	.byte	0x00, 0xf0, 0x11, 0x00


	//----- nvinfo : EIATTR_KPARAM_INFO
	.align		4
.L_13:
        /*0018*/ 	.byte	0x04, 0x17
        /*001a*/ 	.short	(.L_15 - .L_14)
.L_14:
        /*001c*/ 	.word	0x00000000
        /*0020*/ 	.short	0x0006
        /*0022*/ 	.short	0x0030
        /*0024*/ 	.byte	0x00, 0xf4, 0x21, 0x00


	//----- nvinfo : EIATTR_KPARAM_INFO
	.align		4
.L_15:
        /*0028*/ 	.byte	0x04, 0x17
        /*002a*/ 	.short	(.L_17 - .L_16)
.L_16:
        /*002c*/ 	.word	0x00000000
        /*0030*/ 	.short	0x0005
        /*0032*/ 	.short	0x0028
        /*0034*/ 	.byte	0x00, 0xf4, 0x21, 0x00


	//----- nvinfo : EIATTR_KPARAM_INFO
	.align		4
.L_17:
        /*0038*/ 	.byte	0x04, 0x17
        /*003a*/ 	.short	(.L_19 - .L_18)
.L_18:
        /*003c*/ 	.word	0x00000000
        /*0040*/ 	.short	0x0004
        /*0042*/ 	.short	0x0020
        /*0044*/ 	.byte	0x00, 0xf4, 0x21, 0x00


	//----- nvinfo : EIATTR_KPARAM_INFO
	.align		4
.L_19:
        /*0048*/ 	.byte	0x04, 0x17
        /*004a*/ 	.short	(.L_21 - .L_20)
.L_20:
        /*004c*/ 	.word	0x00000000
        /*0050*/ 	.short	0x0003
        /*0052*/ 	.short	0x0018
        /*0054*/ 	.byte	0x00, 0xf4, 0x21, 0x00


	//----- nvinfo : EIATTR_KPARAM_INFO
	.align		4
.L_21:
        /*0058*/ 	.byte	0x04, 0x17
        /*005a*/ 	.short	(.L_23 - .L_22)
.L_22:
        /*005c*/ 	.word	0x00000000
        /*0060*/ 	.short	0x0002
        /*0062*/ 	.short	0x0010
        /*0064*/ 	.byte	0x00, 0xf4, 0x21, 0x00


	//----- nvinfo : EIATTR_KPARAM_INFO
	.align		4
.L_23:
        /*0068*/ 	.byte	0x04, 0x17
        /*006a*/ 	.short	(.L_25 - .L_24)
.L_24:
        /*006c*/ 	.word	0x00000000
        /*0070*/ 	.short	0x0001
        /*0072*/ 	.short	0x0008
        /*0074*/ 	.byte	0x00, 0xf4, 0x21, 0x00


	//----- nvinfo : EIATTR_KPARAM_INFO
	.align		4
.L_25:
        /*0078*/ 	.byte	0x04, 0x17
        /*007a*/ 	.short	(.L_27 - .L_26)
.L_26:
        /*007c*/ 	.word	0x00000000
        /*0080*/ 	.short	0x0000
        /*0082*/ 	.short	0x0000
        /*0084*/ 	.byte	0x00, 0xf4, 0x21, 0x00


	//----- nvinfo : EIATTR_SPARSE_MMA_MASK
	.align		4
.L_27:
        /*0088*/ 	.byte	0x03, 0x50
        /*008a*/ 	.short	0x0000


	//----- nvinfo : EIATTR_MAXREG_COUNT
	.align		4
        /*008c*/ 	.byte	0x03, 0x1b
        /*008e*/ 	.short	0x00ff


	//----- nvinfo : EIATTR_EXIT_INSTR_OFFSETS
	.align		4
        /*0090*/ 	.byte	0x04, 0x1c
        /*0092*/ 	.short	(.L_29 - .L_28)


	//   ....[0]....
.L_28:
        /*0094*/ 	.word	0x00000b40


	//----- nvinfo : EIATTR_REQNTID
	.align		4
.L_29:
        /*0098*/ 	.byte	0x04, 0x10
        /*009a*/ 	.short	(.L_31 - .L_30)
.L_30:
        /*009c*/ 	.word	0x00000080
        /*00a0*/ 	.word	0x00000001
        /*00a4*/ 	.word	0x00000001


	//----- nvinfo : EIATTR_CBANK_PARAM_SIZE
	.align		4
.L_31:
        /*00a8*/ 	.byte	0x03, 0x19
        /*00aa*/ 	.short	0x003c


	//----- nvinfo : EIATTR_PARAM_CBANK
	.align		4
        /*00ac*/ 	.byte	0x04, 0x0a
        /*00ae*/ 	.short	(.L_33 - .L_32)
	.align		4
.L_32:
        /*00b0*/ 	.word	index@(.nv.constant0.triton_poi_fused__native_batch_norm_legit_no_training_convolution_relu_7)
        /*00b4*/ 	.short	0x0210
        /*00b6*/ 	.short	0x003c


	//----- nvinfo : EIATTR_SW_WAR
	.align		4
.L_33:
        /*00b8*/ 	.byte	0x04, 0x36
        /*00ba*/ 	.short	(.L_35 - .L_34)
.L_34:
        /*00bc*/ 	.word	0x00000008
.L_35:


//--------------------- .nv.callgraph             --------------------------
	.section	.nv.callgraph,"",@"SHT_CUDA_CALLGRAPH"
	.align	4
	.sectionentsize	8
	.align		4
        /*0000*/ 	.word	0x00000000
	.align		4
        /*0004*/ 	.word	0xffffffff
	.align		4
        /*0008*/ 	.word	0x00000000
	.align		4
        /*000c*/ 	.word	0xfffffffe
	.align		4
        /*0010*/ 	.word	0x00000000
	.align		4
        /*0014*/ 	.word	0xfffffffd
	.align		4
        /*0018*/ 	.word	0x00000000
	.align		4
        /*001c*/ 	.word	0xfffffffc


//--------------------- .nv.constant4             --------------------------
	.section	.nv.constant4,"a",@progbits
	.align	8
	.align		8
.nv.constant4:
        /*0000*/ 	.dword	_$_str
	.align		8
        /*0008*/ 	.dword	_$_str_$_2


//--------------------- .text.triton_poi_fused__native_batch_norm_legit_no_training_convolution_relu_7 --------------------------
	.section	.text.triton_poi_fused__native_batch_norm_legit_no_training_convolution_relu_7,"ax",@progbits
	.align	128
        .global         triton_poi_fused__native_batch_norm_legit_no_training_convolution_relu_7
        .type           triton_poi_fused__native_batch_norm_legit_no_training_convolution_relu_7,@function
        .size           triton_poi_fused__native_batch_norm_legit_no_training_convolution_relu_7,(.L_x_1 - triton_poi_fused__native_batch_norm_legit_no_training_convolution_relu_7)
        .other          triton_poi_fused__native_batch_norm_legit_no_training_convolution_relu_7,@"STO_CUDA_ENTRY STV_DEFAULT"
triton_poi_fused__native_batch_norm_legit_no_training_convolution_relu_7:
.text.triton_poi_fused__native_batch_norm_legit_no_training_convolution_relu_7:
[----:B------:R-:W-:Y:S01]  /*0000*/  LDC R1, c[0x0][0x28] ;  /* 0x00000a00ff017b82 */ /* 0x000fe20000000800 */
[----:B------:R-:W1:Y:S07]  /*0010*/  S2R R0, SR_TID.X ;  /* 0x0000000000007919 */ /* 0x000e6e0000002100 */
[----:B------:R-:W2:Y:S01]  /*0020*/  LDC.64 R30, c[0x0][0x228] ;  /* 0x00008a00ff1e7b82 */ /* 0x000ea20000000a00 */
[----:B------:R-:W-:Y:S01]  /*0030*/  ULDC.64 UR4, c[0x0][0x208] ;  /* 0x0000820000047ab9 */ /* 0x000fe20000000a00 */
[----:B------:R-:W3:Y:S06]  /*0040*/  S2R R3, SR_CTAID.X ;  /* 0x0000000000037919 */ /* 0x000eec0000002500 */
[----:B------:R-:W4:Y:S08]  /*0050*/  LDC.64 R28, c[0x0][0x218] ;  /* 0x00008600ff1c7b82 */ /* 0x000f300000000a00 */
[----:B------:R-:W5:Y:S08]  /*0060*/  LDC.64 R36, c[0x0][0x210] ;  /* 0x00008400ff247b82 */ /* 0x000f700000000a00 */
[----:B------:R-:W5:Y:S01]  /*0070*/  LDC.64 R26, c[0x0][0x220] ;  /* 0x00008800ff1a7b82 */ /* 0x000f620000000a00 */
[----:B-1----:R-:W-:-:S07]  /*0080*/  SHF.L.U32 R0, R0, 0x2, RZ ;  /* 0x0000000200007819 */ /* 0x002fce00000006ff */
[----:B------:R-:W1:Y:S01]  /*0090*/  LDC.64 R24, c[0x0][0x230] ;  /* 0x00008c00ff187b82 */ /* 0x000e620000000a00 */
[----:B------:R-:W-:-:S04]  /*00a0*/  LOP3.LUT R0, R0, 0x1fc, RZ, 0xc0, !PT ;  /* 0x000001fc00007812 */ /* 0x000fc800078ec0ff */
[----:B---3--:R-:W-:-:S03]  /*00b0*/  LEA R2, R3, R0, 0xa ;  /* 0x0000000003027211 */ /* 0x008fc600078e50ff */
[----:B------:R-:W3:Y:S02]  /*00c0*/  LDC.64 R20, c[0x0][0x238] ;  /* 0x00008e00ff147b82 */ /* 0x000ee40000000a00 */
[----:B------:R-:W-:-:S05]  /*00d0*/  IMAD.HI R0, R2, 0x2aaaaaab, RZ ;  /* 0x2aaaaaab02007827 */ /* 0x000fca00078e02ff */
[----:B------:R-:W-:-:S04]  /*00e0*/  SHF.R.U32.HI R3, RZ, 0x1f, R0 ;  /* 0x0000001fff037819 */ /* 0x000fc80000011600 */
[----:B------:R-:W-:-:S05]  /*00f0*/  LEA.HI R3, R0, R3, RZ, 0x1e ;  /* 0x0000000300037211 */ /* 0x000fca00078ff0ff */
[----:B------:R-:W-:-:S04]  /*0100*/  IMAD R8, R3, -0x18, R2 ;  /* 0xffffffe803087824 */ /* 0x000fc800078e0202 */
[----:B--2---:R-:W-:-:S06]  /*0110*/  IMAD.WIDE R4, R8, 0x4, R30 ;  /* 0x0000000408047825 */ /* 0x004fcc00078e021e */
[----:B------:R-:W2:Y:S01]  /*0120*/  LDG.E.EL.128 R4, desc[UR4][R4.64] ;  /* 0x0000000404047981 */ /* 0x000ea2000c2e1d00 */
[----:B----4-:R-:W-:-:S04]  /*0130*/  IMAD.WIDE R12, R8, 0x4, R28 ;  /* 0x00000004080c7825 */ /* 0x010fc800078e021c */
[----:B-----5:R-:W-:Y:S02]  /*0140*/  IMAD.WIDE R36, R2, 0x4, R36 ;  /* 0x0000000402247825 */ /* 0x020fe400078e0224 */
[----:B------:R-:W4:Y:S02]  /*0150*/  LDG.E.EL.128 R12, desc[UR4][R12.64] ;  /* 0x000000040c0c7981 */ /* 0x000f24000c2e1d00 */
[----:B0-----:R-:W-:Y:S02]  /*0160*/  IMAD.WIDE R16, R8, 0x4, R26 ;  /* 0x0000000408107825 */ /* 0x001fe400078e021a */
[----:B------:R-:W4:Y:S04]  /*0170*/  LDG.E.128 R32, desc[UR4][R36.64] ;  /* 0x0000000424207981 */ /* 0x000f28000c1e1d00 */
[----:B------:R-:W5:Y:S01]  /*0180*/  LDG.E.EL.128 R16, desc[UR4][R16.64] ;  /* 0x0000000410107981 */ /* 0x000f62000c2e1d00 */
[----:B--2---:R-:W-:-:S04]  /*0190*/  FADD R0, R4, 9.9999997473787516356e-06 ;  /* 0x3727c5ac04007421 */ /* 0x004fc80000000000 */
[----:B------:R-:W0:Y:S01]  /*01a0*/  MUFU.SQRT R3, R0 ;  /* 0x0000000000037308 */ /* 0x000e220000002000 */
[----:B------:R-:W-:Y:S01]  /*01b0*/  FADD R7, R7, 9.9999997473787516356e-06 ;  /* 0x3727c5ac07077421 */ /* 0x000fe20000000000 */
[----:B------:R-:W-:Y:S01]  /*01c0*/  FADD R6, R6, 9.9999997473787516356e-06 ;  /* 0x3727c5ac06067421 */ /* 0x000fe20000000000 */
[----:B------:R-:W-:-:S05]  /*01d0*/  FADD R5, R5, 9.9999997473787516356e-06 ;  /* 0x3727c5ac05057421 */ /* 0x000fca0000000000 */
[----:B------:R-:W2:Y:S01]  /*01e0*/  MUFU.SQRT R7, R7 ;  /* 0x0000000700077308 */ /* 0x000ea20000002000 */
[----:B0-----:R-:W-:-:S07]  /*01f0*/  FSETP.GT.AND P6, PT, R3, 8.50705917302346158658e+37, PT ;  /* 0x7e8000000300780b */ /* 0x001fce0003fc4000 */
[----:B------:R-:W0:Y:S01]  /*0200*/  MUFU.SQRT R6, R6 ;  /* 0x0000000600067308 */ /* 0x000e220000002000 */
[----:B------:R-:W-:Y:S01]  /*0210*/  FSETP.GEU.AND P5, PT, R3, 1.175494350822287508e-38, PT ;  /* 0x008000000300780b */ /* 0x000fe20003fae000 */
[----:B------:R-:W-:-:S06]  /*0220*/  HFMA2.MMA R0, -RZ, RZ, 1.625, 0 ;  /* 0x3e800000ff007435 */ /* 0x000fcc00000001ff */
[----:B------:R1:W3:Y:S01]  /*0230*/  MUFU.SQRT R9, R5 ;  /* 0x0000000500097308 */ /* 0x0002e20000002000 */
[----:B--2---:R-:W-:Y:S01]  /*0240*/  FSETP.GT.AND P1, PT, R7, 8.50705917302346158658e+37, PT ;  /* 0x7e8000000700780b */ /* 0x004fe20003f24000 */
[----:B------:R-:W-:Y:S01]  /*0250*/  @P6 FMUL R3, R3, 0.25 ;  /* 0x3e80000003036820 */ /* 0x000fe20000400000 */
[----:B0-----:R-:W-:-:S03]  /*0260*/  FSETP.GT.AND P2, PT, R6, 8.50705917302346158658e+37, PT ;  /* 0x7e8000000600780b */ /* 0x001fc60003f44000 */
[----:B------:R-:W-:Y:S01]  /*0270*/  @!P5 FMUL R3, R3, 16777216 ;  /* 0x4b8000000303d820 */ /* 0x000fe20000400000 */
[----:B-1----:R-:W-:Y:S02]  /*0280*/  FSEL R5, R0, 1, P6 ;  /* 0x3f80000000057808 */ /* 0x002fe40003000000 */
[----:B------:R-:W-:Y:S01]  /*0290*/  FSETP.GEU.AND P6, PT, R7, 1.175494350822287508e-38, PT ;  /* 0x008000000700780b */ /* 0x000fe20003fce000 */
[----:B------:R-:W0:Y:S01]  /*02a0*/  MUFU.RCP R4, R3 ;  /* 0x0000000300047308 */ /* 0x000e220000001000 */
[C---:B------:R-:W-:Y:S02]  /*02b0*/  FSETP.GEU.AND P0, PT, R6.reuse, 1.175494350822287508e-38, PT ;  /* 0x008000000600780b */ /* 0x040fe40003f0e000 */
[----:B---3--:R-:W-:Y:S01]  /*02c0*/  FSETP.GT.AND P4, PT, R9, 8.50705917302346158658e+37, PT ;  /* 0x7e8000000900780b */ /* 0x008fe20003f84000 */
[----:B------:R-:W-:Y:S01]  /*02d0*/  @P1 FMUL R7, R7, 0.25 ;  /* 0x3e80000007071820 */ /* 0x000fe20000400000 */
[----:B------:R-:W-:Y:S01]  /*02e0*/  FSETP.GEU.AND P3, PT, R9, 1.175494350822287508e-38, PT ;  /* 0x008000000900780b */ /* 0x000fe20003f6e000 */
[----:B------:R-:W-:Y:S01]  /*02f0*/  @!P5 FMUL R5, R5, 16777216 ;  /* 0x4b8000000505d820 */ /* 0x000fe20000400000 */
[----:B------:R-:W-:-:S05]  /*0300*/  @P2 FMUL R6, R6, 0.25 ;  /* 0x3e80000006062820 */ /* 0x000fca0000400000 */
[----:B------:R-:W-:Y:S02]  /*0310*/  @!P6 FMUL R7, R7, 16777216 ;  /* 0x4b8000000707e820 */ /* 0x000fe40000400000 */
[----:B------:R-:W-:Y:S01]  /*0320*/  @!P0 FMUL R6, R6, 16777216 ;  /* 0x4b80000006068820 */ /* 0x000fe20000400000 */
[----:B0-----:R-:W-:Y:S01]  /*0330*/  FMUL R4, R4, R5 ;  /* 0x0000000504047220 */ /* 0x001fe20000400000 */
[----:B------:R-:W-:Y:S01]  /*0340*/  @P4 FMUL R9, R9, 0.25 ;  /* 0x3e80000009094820 */ /* 0x000fe20000400000 */
[----:B------:R-:W0:Y:S01]  /*0350*/  MUFU.RCP R3, R7 ;  /* 0x0000000700037308 */ /* 0x000e220000001000 */
[----:B----4-:R-:W-:Y:S02]  /*0360*/  FADD R32, R32, R12 ;  /* 0x0000000c20207221 */ /* 0x010fe40000000000 */
[----:B------:R-:W-:-:S05]  /*0370*/  @!P3 FMUL R9, R9, 16777216 ;  /* 0x4b8000000909b820 */ /* 0x000fca0000400000 */
[----:B------:R-:W1:Y:S01]  /*0380*/  MUFU.RCP R5, R6 ;  /* 0x0000000600057308 */ /* 0x000e620000001000 */
[C---:B------:R-:W-:Y:S02]  /*0390*/  FSEL R12, R0.reuse, 1, P1 ;  /* 0x3f800000000c7808 */ /* 0x040fe40000800000 */
[----:B------:R-:W-:-:S05]  /*03a0*/  FSEL R10, R0, 1, P2 ;  /* 0x3f800000000a7808 */ /* 0x000fca0001000000 */
[----:B------:R5:W2:Y:S01]  /*03b0*/  MUFU.RCP R22, R9 ;  /* 0x0000000900167308 */ /* 0x000aa20000001000 */
[----:B------:R-:W-:Y:S01]  /*03c0*/  @!P6 FMUL R12, R12, 16777216 ;  /* 0x4b8000000c0ce820 */ /* 0x000fe20000400000 */
[----:B------:R-:W-:Y:S01]  /*03d0*/  @!P0 FMUL R10, R10, 16777216 ;  /* 0x4b8000000a0a8820 */ /* 0x000fe20000400000 */
[----:B------:R-:W-:Y:S02]  /*03e0*/  FSEL R11, R0, 1, P4 ;  /* 0x3f800000000b7808 */ /* 0x000fe40002000000 */
[----:B0-----:R-:W-:Y:S01]  /*03f0*/  FMUL R3, R3, R12 ;  /* 0x0000000c03037220 */ /* 0x001fe20000400000 */
[----:B-----5:R-:W-:Y:S01]  /*0400*/  FADD R9, -R16, R32 ;  /* 0x0000002010097221 */ /* 0x020fe20000000100 */
[----:B-1----:R-:W-:Y:S01]  /*0410*/  FMUL R16, R5, R10 ;  /* 0x0000000a05107220 */ /* 0x002fe20000400000 */
[----:B------:R-:W-:Y:S02]  /*0420*/  @!P3 FMUL R11, R11, 16777216 ;  /* 0x4b8000000b0bb820 */ /* 0x000fe40000400000 */
[----:B------:R-:W-:Y:S01]  /*0430*/  FMUL R12, R4, R9 ;  /* 0x00000009040c7220 */ /* 0x000fe20000400000 */
[----:B------:R-:W-:-:S04]  /*0440*/  IMAD.WIDE R4, R8, 0x4, R24 ;  /* 0x0000000408047825 */ /* 0x000fc800078e0218 */
[----:B------:R-:W-:-:S04]  /*0450*/  IMAD.WIDE R8, R8, 0x4, R20 ;  /* 0x0000000408087825 */ /* 0x000fc800078e0214 */
[----:B--2---:R-:W-:Y:S01]  /*0460*/  FMUL R22, R22, R11 ;  /* 0x0000000b16167220 */ /* 0x004fe20000400000 */
[----:B------:R-:W2:Y:S04]  /*0470*/  LDG.E.EL.128 R4, desc[UR4][R4.64] ;  /* 0x0000000404047981 */ /* 0x000ea8000c2e1d00 */
[----:B------:R-:W2:Y:S01]  /*0480*/  LDG.E.EL.128 R8, desc[UR4][R8.64] ;  /* 0x0000000408087981 */ /* 0x000ea2000c2e1d00 */
[----:B------:R-:W-:Y:S01]  /*0490*/  FADD R33, R33, R13 ;  /* 0x0000000d21217221 */ /* 0x000fe20000000000 */
[----:B------:R-:W-:Y:S01]  /*04a0*/  FADD R34, R34, R14 ;  /* 0x0000000e22227221 */ /* 0x000fe20000000000 */
[----:B------:R-:W-:Y:S02]  /*04b0*/  FADD R35, R35, R15 ;  /* 0x0000000f23237221 */ /* 0x000fe40000000000 */
[----:B------:R-:W-:-:S04]  /*04c0*/  FADD R17, -R17, R33 ;  /* 0x0000002111117221 */ /* 0x000fc80000000100 */
[----:B------:R-:W-:Y:S01]  /*04d0*/  FMUL R22, R22, R17 ;  /* 0x0000001116167220 */ /* 0x000fe20000400000 */
[----:B--2---:R-:W-:Y:S01]  /*04e0*/  FFMA R4, R4, R12, R8 ;  /* 0x0000000c04047223 */ /* 0x004fe20000000008 */
[----:B------:R-:W-:-:S05]  /*04f0*/  IADD3 R12, R2, 0x200, RZ ;  /* 0x00000200020c7810 */ /* 0x000fca0007ffe0ff */
[----:B------:R-:W-:-:S05]  /*0500*/  IMAD.HI R13, R12, 0x2aaaaaab, RZ ;  /* 0x2aaaaaab0c0d7827 */ /* 0x000fca00078e02ff */
[----:B------:R-:W-:-:S04]  /*0510*/  SHF.R.U32.HI R14, RZ, 0x1f, R13 ;  /* 0x0000001fff0e7819 */ /* 0x000fc8000001160d */
[----:B------:R-:W-:-:S05]  /*0520*/  LEA.HI R13, R13, R14, RZ, 0x1e ;  /* 0x0000000e0d0d7211 */ /* 0x000fca00078ff0ff */
[----:B------:R-:W-:-:S04]  /*0530*/  IMAD R8, R13, -0x18, R12 ;  /* 0xffffffe80d087824 */ /* 0x000fc800078e020c */
[----:B------:R-:W-:-:S06]  /*0540*/  IMAD.WIDE R12, R8, 0x4, R30 ;  /* 0x00000004080c7825 */ /* 0x000fcc00078e021e */
[----:B------:R-:W2:Y:S01]  /*0550*/  LDG.E.EL.128 R12, desc[UR4][R12.64] ;  /* 0x000000040c0c7981 */ /* 0x000ea2000c2e1d00 */
[----:B------:R-:W-:Y:S01]  /*0560*/  FADD R30, -R19, R35 ;  /* 0x00000023131e7221 */ /* 0x000fe20000000100 */
[----:B------:R-:W-:Y:S01]  /*0570*/  FADD R19, -R18, R34 ;  /* 0x0000002212137221 */ /* 0x000fe20000000100 */
[----:B------:R-:W-:-:S04]  /*0580*/  IMAD.WIDE R28, R8, 0x4, R28 ;  /* 0x00000004081c7825 */ /* 0x000fc800078e021c */
[----:B------:R-:W-:Y:S01]  /*0590*/  FMUL R16, R16, R19 ;  /* 0x0000001310107220 */ /* 0x000fe20000400000 */
[----:B------:R-:W-:-:S04]  /*05a0*/  IMAD.WIDE R18, R8, 0x4, R26 ;  /* 0x0000000408127825 */ /* 0x000fc800078e021a */
[----:B------:R-:W-:-:S04]  /*05b0*/  IMAD.WIDE R24, R8, 0x4, R24 ;  /* 0x0000000408187825 */ /* 0x000fc800078e0218 */
[----:B------:R-:W-:-:S04]  /*05c0*/  IMAD.WIDE R20, R8, 0x4, R20 ;  /* 0x0000000408147825 */ /* 0x000fc800078e0214 */
[----:B------:R-:W-:Y:S01]  /*05d0*/  FMUL R3, R3, R30 ;  /* 0x0000001e03037220 */ /* 0x000fe20000400000 */
[----:B------:R-:W-:Y:S01]  /*05e0*/  FFMA R5, R5, R22, R9 ;  /* 0x0000001605057223 */ /* 0x000fe20000000009 */
[----:B------:R-:W-:Y:S01]  /*05f0*/  FFMA R6, R6, R16, R10 ;  /* 0x0000001006067223 */ /* 0x000fe2000000000a */
[----:B------:R-:W3:Y:S04]  /*0600*/  LDG.E.EL.128 R28, desc[UR4][R28.64] ;  /* 0x000000041c1c7981 */ /* 0x000ee8000c2e1d00 */
[----:B------:R-:W4:Y:S04]  /*0610*/  LDG.E.EL.128 R16, desc[UR4][R18.64] ;  /* 0x0000000412107981 */ /* 0x000f28000c2e1d00 */
[----:B------:R-:W5:Y:S04]  /*0620*/  LDG.E.EL.128 R24, desc[UR4][R24.64] ;  /* 0x0000000418187981 */ /* 0x000f68000c2e1d00 */
[----:B------:R-:W5:Y:S04]  /*0630*/  LDG.E.EL.128 R20, desc[UR4][R20.64] ;  /* 0x0000000414147981 */ /* 0x000f68000c2e1d00 */
[----:B------:R0:W-:Y:S04]  /*0640*/  STG.E.128 desc[UR4][R36.64], R32 ;  /* 0x0000002024007986 */ /* 0x0001e8000c101d04 */
[----:B0-----:R-:W3:Y:S01]  /*0650*/  LDG.E.128 R32, desc[UR4][R36.64+0x800] ;  /* 0x0008000424207981 */ /* 0x001ee2000c1e1d00 */
[----:B------:R-:W-:Y:S01]  /*0660*/  FFMA R3, R7, R3, R11 ;  /* 0x0000000307037223 */ /* 0x000fe2000000000b */
[----:B--2---:R-:W-:Y:S01]  /*0670*/  FADD R12, R12, 9.9999997473787516356e-06 ;  /* 0x3727c5ac0c0c7421 */ /* 0x004fe20000000000 */
[----:B------:R-:W-:-:S03]  /*0680*/  FADD R13, R13, 9.9999997473787516356e-06 ;  /* 0x3727c5ac0d0d7421 */ /* 0x000fc60000000000 */
[----:B------:R-:W0:Y:S01]  /*0690*/  MUFU.SQRT R8, R12 ;  /* 0x0000000c00087308 */ /* 0x000e220000002000 */
[----:B------:R-:W-:Y:S01]  /*06a0*/  FADD R15, R15, 9.9999997473787516356e-06 ;  /* 0x3727c5ac0f0f7421 */ /* 0x000fe20000000000 */
[----:B------:R-:W-:-:S06]  /*06b0*/  FADD R14, R14, 9.9999997473787516356e-06 ;  /* 0x3727c5ac0e0e7421 */ /* 0x000fcc0000000000 */
[----:B------:R-:W1:Y:S08]  /*06c0*/  MUFU.SQRT R9, R13 ;  /* 0x0000000d00097308 */ /* 0x000e700000002000 */
[----:B------:R-:W2:Y:S01]  /*06d0*/  MUFU.SQRT R11, R15 ;  /* 0x0000000f000b7308 */ /* 0x000ea20000002000 */
[----:B0-----:R-:W-:-:S07]  /*06e0*/  FSETP.GT.AND P6, PT, R8, 8.50705917302346158658e+37, PT ;  /* 0x7e8000000800780b */ /* 0x001fce0003fc4000 */
[----:B------:R-:W0:Y:S01]  /*06f0*/  MUFU.SQRT R14, R14 ;  /* 0x0000000e000e7308 */ /* 0x000e220000002000 */
[C---:B-1----:R-:W-:Y:S02]  /*0700*/  FSETP.GT.AND P4, PT, R9.reuse, 8.50705917302346158658e+37, PT ;  /* 0x7e8000000900780b */ /* 0x042fe40003f84000 */
[C---:B------:R-:W-:Y:S02]  /*0710*/  FSETP.GEU.AND P5, PT, R8.reuse, 1.175494350822287508e-38, PT ;  /* 0x008000000800780b */ /* 0x040fe40003fae000 */
[----:B------:R-:W-:Y:S02]  /*0720*/  FSETP.GEU.AND P1, PT, R9, 1.175494350822287508e-38, PT ;  /* 0x008000000900780b */ /* 0x000fe40003f2e000 */
[C---:B--2---:R-:W-:Y:S01]  /*0730*/  FSETP.GT.AND P2, PT, R11.reuse, 8.50705917302346158658e+37, PT ;  /* 0x7e8000000b00780b */ /* 0x044fe20003f44000 */
[----:B------:R-:W-:Y:S01]  /*0740*/  @P6 FMUL R8, R8, 0.25 ;  /* 0x3e80000008086820 */ /* 0x000fe20000400000 */
[----:B------:R-:W-:Y:S02]  /*0750*/  FSEL R12, R0, 1, P6 ;  /* 0x3f800000000c7808 */ /* 0x000fe40003000000 */
[----:B------:R-:W-:-:S02]  /*0760*/  FSETP.GEU.AND P6, PT, R11, 1.175494350822287508e-38, PT ;  /* 0x008000000b00780b */ /* 0x000fc40003fce000 */
[C---:B0-----:R-:W-:Y:S01]  /*0770*/  FSETP.GT.AND P3, PT, R14.reuse, 8.50705917302346158658e+37, PT ;  /* 0x7e8000000e00780b */ /* 0x041fe20003f64000 */
[----:B------:R-:W-:Y:S01]  /*0780*/  @P4 FMUL R9, R9, 0.25 ;  /* 0x3e80000009094820 */ /* 0x000fe20000400000 */
[----:B------:R-:W-:Y:S01]  /*0790*/  FSETP.GEU.AND P0, PT, R14, 1.175494350822287508e-38, PT ;  /* 0x008000000e00780b */ /* 0x000fe20003f0e000 */
[----:B------:R-:W-:Y:S02]  /*07a0*/  @!P5 FMUL R8, R8, 16777216 ;  /* 0x4b8000000808d820 */ /* 0x000fe40000400000 */
[----:B------:R-:W-:Y:S02]  /*07b0*/  @!P1 FMUL R9, R9, 16777216 ;  /* 0x4b80000009099820 */ /* 0x000fe40000400000 */
[----:B------:R-:W-:Y:S01]  /*07c0*/  @P2 FMUL R11, R11, 0.25 ;  /* 0x3e8000000b0b2820 */ /* 0x000fe20000400000 */
[----:B------:R0:W1:Y:S03]  /*07d0*/  MUFU.RCP R7, R8 ;  /* 0x0000000800077308 */ /* 0x0000660000001000 */
[----:B------:R-:W-:-:S02]  /*07e0*/  @!P6 FMUL R11, R11, 16777216 ;  /* 0x4b8000000b0be820 */ /* 0x000fc40000400000 */
[----:B------:R-:W-:-:S03]  /*07f0*/  @P3 FMUL R14, R14, 0.25 ;  /* 0x3e8000000e0e3820 */ /* 0x000fc60000400000 */
[----:B------:R-:W2:Y:S01]  /*0800*/  MUFU.RCP R9, R9 ;  /* 0x0000000900097308 */ /* 0x000ea20000001000 */
[----:B0-----:R-:W-:Y:S01]  /*0810*/  FSEL R8, R0, 1, P4 ;  /* 0x3f80000000087808 */ /* 0x001fe20002000000 */
[----:B------:R-:W-:Y:S01]  /*0820*/  @!P0 FMUL R14, R14, 16777216 ;  /* 0x4b8000000e0e8820 */ /* 0x000fe20000400000 */
[----:B------:R-:W-:-:S05]  /*0830*/  @!P5 FMUL R12, R12, 16777216 ;  /* 0x4b8000000c0cd820 */ /* 0x000fca0000400000 */
[----:B------:R-:W0:Y:S01]  /*0840*/  MUFU.RCP R11, R11 ;  /* 0x0000000b000b7308 */ /* 0x000e220000001000 */
[----:B------:R-:W-:Y:S01]  /*0850*/  @!P1 FMUL R8, R8, 16777216 ;  /* 0x4b80000008089820 */ /* 0x000fe20000400000 */
[----:B-1----:R-:W-:Y:S01]  /*0860*/  FMUL R7, R7, R12 ;  /* 0x0000000c07077220 */ /* 0x002fe20000400000 */
[----:B------:R-:W-:-:S05]  /*0870*/  FSEL R12, R0, 1, P2 ;  /* 0x3f800000000c7808 */ /* 0x000fca0001000000 */
[----:B------:R-:W1:Y:S01]  /*0880*/  MUFU.RCP R10, R14 ;  /* 0x0000000e000a7308 */ /* 0x000e620000001000 */
[----:B------:R-:W-:Y:S01]  /*0890*/  FSEL R13, R0, 1, P3 ;  /* 0x3f800000000d7808 */ /* 0x000fe20001800000 */
[----:B--2---:R-:W-:Y:S02]  /*08a0*/  FMUL R0, R9, R8 ;  /* 0x0000000809007220 */ /* 0x004fe40000400000 */
[----:B------:R-:W2:Y:S01]  /*08b0*/  LDC.64 R8, c[0x0][0x240] ;  /* 0x00009000ff087b82 */ /* 0x000ea20000000a00 */
[----:B------:R-:W-:Y:S01]  /*08c0*/  @!P6 FMUL R12, R12, 16777216 ;  /* 0x4b8000000c0ce820 */ /* 0x000fe20000400000 */
[----:B------:R-:W-:Y:S01]  /*08d0*/  @!P0 FMUL R13, R13, 16777216 ;  /* 0x4b8000000d0d8820 */ /* 0x000fe20000400000 */
[----:B---3--:R-:W-:Y:S01]  /*08e0*/  FADD R28, R32, R28 ;  /* 0x0000001c201c7221 */ /* 0x008fe20000000000 */
[----:B------:R-:W-:Y:S01]  /*08f0*/  FADD R29, R33, R29 ;  /* 0x0000001d211d7221 */ /* 0x000fe20000000000 */
[----:B------:R-:W-:Y:S01]  /*0900*/  FADD R30, R34, R30 ;  /* 0x0000001e221e7221 */ /* 0x000fe20000000000 */
[----:B------:R-:W-:Y:S01]  /*0910*/  FADD R31, R35, R31 ;  /* 0x0000001f231f7221 */ /* 0x000fe20000000000 */
[----:B0-----:R-:W-:Y:S01]  /*0920*/  FMUL R12, R11, R12 ;  /* 0x0000000c0b0c7220 */ /* 0x001fe20000400000 */
[----:B----4-:R-:W-:Y:S01]  /*0930*/  FADD R16, -R16, R28 ;  /* 0x0000001c10107221 */ /* 0x010fe20000000100 */
[----:B------:R-:W-:Y:S01]  /*0940*/  FADD R17, -R17, R29 ;  /* 0x0000001d11117221 */ /* 0x000fe20000000100 */
[----:B------:R-:W-:Y:S01]  /*0950*/  FADD R11, -R18, R30 ;  /* 0x0000001e120b7221 */ /* 0x000fe20000000100 */
[----:B-1----:R-:W-:Y:S01]  /*0960*/  FMUL R10, R10, R13 ;  /* 0x0000000d0a0a7220 */ /* 0x002fe20000400000 */
[----:B------:R-:W-:Y:S01]  /*0970*/  FADD R19, -R19, R31 ;  /* 0x0000001f13137221 */ /* 0x000fe20000000100 */
[----:B------:R-:W-:Y:S01]  /*0980*/  FMUL R7, R7, R16 ;  /* 0x0000001007077220 */ /* 0x000fe20000400000 */
[----:B------:R-:W-:Y:S01]  /*0990*/  FMUL R0, R0, R17 ;  /* 0x0000001100007220 */ /* 0x000fe20000400000 */
[----:B------:R-:W-:Y:S01]  /*09a0*/  FMUL R11, R10, R11 ;  /* 0x0000000b0a0b7220 */ /* 0x000fe20000400000 */
[----:B------:R-:W-:Y:S01]  /*09b0*/  FMUL R12, R12, R19 ;  /* 0x000000130c0c7220 */ /* 0x000fe20000400000 */
[----:B-----5:R-:W-:Y:S01]  /*09c0*/  FFMA R20, R24, R7, R20 ;  /* 0x0000000718147223 */ /* 0x020fe20000000014 */
[----:B------:R-:W-:Y:S01]  /*09d0*/  FFMA R0, R25, R0, R21 ;  /* 0x0000000019007223 */ /* 0x000fe20000000015 */
[----:B------:R-:W-:Y:S01]  /*09e0*/  FFMA R11, R26, R11, R22 ;  /* 0x0000000b1a0b7223 */ /* 0x000fe20000000016 */
[----:B------:R-:W-:Y:S01]  /*09f0*/  FFMA R12, R27, R12, R23 ;  /* 0x0000000c1b0c7223 */ /* 0x000fe20000000017 */
[----:B------:R-:W-:-:S02]  /*0a00*/  FSETP.GEU.AND P6, PT, R3, RZ, PT ;  /* 0x000000ff0300720b */ /* 0x000fc40003fce000 */
[----:B------:R-:W-:Y:S02]  /*0a10*/  FSETP.GEU.AND P0, PT, R6, RZ, PT ;  /* 0x000000ff0600720b */ /* 0x000fe40003f0e000 */
[----:B------:R-:W-:Y:S02]  /*0a20*/  SEL R7, R3, RZ, P6 ;  /* 0x000000ff03077207 */ /* 0x000fe40003000000 */
[----:B------:R-:W-:Y:S02]  /*0a30*/  FSETP.GEU.AND P1, PT, R5, RZ, PT ;  /* 0x000000ff0500720b */ /* 0x000fe40003f2e000 */
[----:B------:R-:W-:Y:S02]  /*0a40*/  FSETP.GEU.AND P2, PT, R4, RZ, PT ;  /* 0x000000ff0400720b */ /* 0x000fe40003f4e000 */
[----:B------:R-:W-:Y:S02]  /*0a50*/  FSETP.GEU.AND P3, PT, R11, RZ, PT ;  /* 0x000000ff0b00720b */ /* 0x000fe40003f6e000 */
[----:B------:R-:W-:-:S02]  /*0a60*/  FSETP.GEU.AND P4, PT, R0, RZ, PT ;  /* 0x000000ff0000720b */ /* 0x000fc40003f8e000 */
[----:B------:R-:W-:Y:S02]  /*0a70*/  FSETP.GEU.AND P5, PT, R20, RZ, PT ;  /* 0x000000ff1400720b */ /* 0x000fe40003fae000 */
[----:B------:R-:W-:Y:S01]  /*0a80*/  FSETP.GEU.AND P6, PT, R12, RZ, PT ;  /* 0x000000ff0c00720b */ /* 0x000fe20003fce000 */
[----:B--2---:R-:W-:Y:S01]  /*0a90*/  IMAD.WIDE R8, R2, 0x4, R8 ;  /* 0x0000000402087825 */ /* 0x004fe200078e0208 */
[----:B------:R-:W-:Y:S02]  /*0aa0*/  SEL R6, R6, RZ, P0 ;  /* 0x000000ff06067207 */ /* 0x000fe40000000000 */
[----:B------:R-:W-:Y:S02]  /*0ab0*/  SEL R5, R5, RZ, P1 ;  /* 0x000000ff05057207 */ /* 0x000fe40000800000 */
[----:B------:R-:W-:Y:S02]  /*0ac0*/  SEL R4, R4, RZ, P2 ;  /* 0x000000ff04047207 */ /* 0x000fe40001000000 */
[----:B------:R-:W-:-:S02]  /*0ad0*/  SEL R22, R11, RZ, P3 ;  /* 0x000000ff0b167207 */ /* 0x000fc40001800000 */
[----:B------:R-:W-:Y:S02]  /*0ae0*/  SEL R21, R0, RZ, P4 ;  /* 0x000000ff00157207 */ /* 0x000fe40002000000 */
[----:B------:R-:W-:Y:S02]  /*0af0*/  SEL R20, R20, RZ, P5 ;  /* 0x000000ff14147207 */ /* 0x000fe40002800000 */
[----:B------:R-:W-:Y:S01]  /*0b00*/  SEL R23, R12, RZ, P6 ;  /* 0x000000ff0c177207 */ /* 0x000fe20003000000 */
[----:B------:R-:W-:Y:S04]  /*0b10*/  STG.E.128 desc[UR4][R36.64+0x800], R28 ;  /* 0x0008001c24007986 */ /* 0x000fe8000c101d04 */
[----:B------:R-:W-:Y:S04]  /*0b20*/  STG.E.128 desc[UR4][R8.64], R4 ;  /* 0x0000000408007986 */ /* 0x000fe8000c101d04 */
[----:B------:R-:W-:Y:S01]  /*0b30*/  STG.E.128 desc[UR4][R8.64+0x800], R20 ;  /* 0x0008001408007986 */ /* 0x000fe2000c101d04 */
[----:B------:R-:W-:Y:S05]  /*0b40*/  EXIT ;  /* 0x000000000000794d */ /* 0x000fea0003800000 */
.L_x_0:
[----:B------:R-:W-:-:S00]  /*0b50*/  BRA `(.L_x_0) ;  /* 0xfffffffc00fc7947 */ /* 0x000fc0000383ffff */
[----:B------:R-:W-:-:S00]  /*0b60*/  NOP ;  /* 0x0000000000007918 */ /* 0x000fc00000000000 */
        /* <DEDUP_REMOVED lines=9> */
.L_x_1:


//--------------------- .nv.global.init           --------------------------
	.section	.nv.global.init,"aw",@progbits
.nv.global.init:
	.type		_$_str,@object
	.size		_$_str,(_$_str_$_2 - _$_str)
_$_str:
        /*0000*/ 	.byte	0x5f, 0x5f, 0x43, 0x55, 0x44, 0x41, 0x5f, 0x46, 0x54, 0x5a, 0x00
	.type		_$_str_$_2,@object
	.size		_$_str_$_2,(.L_1 - _$_str_$_2)
_$_str_$_2:
        /*000b*/ 	.byte	0x5f, 0x5f, 0x43, 0x55, 0x44, 0x41, 0x5f, 0x50, 0x52, 0x45, 0x43, 0x5f, 0x53, 0x51, 0x52, 0x54
        /*001b*/ 	.byte	0x00
.L_1:


//--------------------- .nv.constant0.triton_poi_fused__native_batch_norm_legit_no_training_convolution_relu_7 --------------------------
	.section	.nv.constant0.triton_poi_fused__native_batch_norm_legit_no_training_convolution_relu_7,"a",@progbits
	.sectionflags	@""
	.align	4
.nv.constant0.triton_poi_fused__native_batch_norm_legit_no_training_convolution_relu_7:
	.zero		588
